//
// Generated by NVIDIA NVVM Compiler
//
// Compiler Build ID: CL-36424714
// Cuda compilation tools, release 13.0, V13.0.88
// Based on NVVM 20.0.0
//

.version 9.0
.target sm_100
.address_size 64

	// .globl	_Z20matrixMultiplySharedPfS_S_iiiiii
// _ZZ20matrixMultiplySharedPfS_S_iiiiiiE2sA has been demoted
// _ZZ20matrixMultiplySharedPfS_S_iiiiiiE2sB has been demoted

.visible .entry _Z20matrixMultiplySharedPfS_S_iiiiii(
	.param .u64 .ptr .align 1 _Z20matrixMultiplySharedPfS_S_iiiiii_param_0,
	.param .u64 .ptr .align 1 _Z20matrixMultiplySharedPfS_S_iiiiii_param_1,
	.param .u64 .ptr .align 1 _Z20matrixMultiplySharedPfS_S_iiiiii_param_2,
	.param .u32 _Z20matrixMultiplySharedPfS_S_iiiiii_param_3,
	.param .u32 _Z20matrixMultiplySharedPfS_S_iiiiii_param_4,
	.param .u32 _Z20matrixMultiplySharedPfS_S_iiiiii_param_5,
	.param .u32 _Z20matrixMultiplySharedPfS_S_iiiiii_param_6,
	.param .u32 _Z20matrixMultiplySharedPfS_S_iiiiii_param_7,
	.param .u32 _Z20matrixMultiplySharedPfS_S_iiiiii_param_8
)
{
	.reg .pred 	%p<12>;
	.reg .b32 	%r<52>;
	.reg .b32 	%f<111>;
	.reg .b64 	%rd<13>;
	// demoted variable
	.shared .align 4 .b8 _ZZ20matrixMultiplySharedPfS_S_iiiiiiE2sA[4096];
	// demoted variable
	.shared .align 4 .b8 _ZZ20matrixMultiplySharedPfS_S_iiiiiiE2sB[4096];
	ld.param.u64 	%rd3, [_Z20matrixMultiplySharedPfS_S_iiiiii_param_0];
	ld.param.u64 	%rd4, [_Z20matrixMultiplySharedPfS_S_iiiiii_param_1];
	ld.param.u64 	%rd5, [_Z20matrixMultiplySharedPfS_S_iiiiii_param_2];
	ld.param.u32 	%r23, [_Z20matrixMultiplySharedPfS_S_iiiiii_param_3];
	ld.param.u32 	%r24, [_Z20matrixMultiplySharedPfS_S_iiiiii_param_4];
	ld.param.u32 	%r25, [_Z20matrixMultiplySharedPfS_S_iiiiii_param_5];
	ld.param.u32 	%r26, [_Z20matrixMultiplySharedPfS_S_iiiiii_param_6];
	ld.param.u32 	%r27, [_Z20matrixMultiplySharedPfS_S_iiiiii_param_7];
	ld.param.u32 	%r28, [_Z20matrixMultiplySharedPfS_S_iiiiii_param_8];
	mov.u32 	%r29, %ntid.y;
	mov.u32 	%r30, %ctaid.y;
	mov.u32 	%r49, %tid.y;
	mad.lo.s32 	%r2, %r29, %r30, %r49;
	mov.u32 	%r31, %ntid.x;
	mov.u32 	%r32, %ctaid.x;
	mov.u32 	%r47, %tid.x;
	mad.lo.s32 	%r4, %r31, %r32, %r47;
	shl.b32 	%r33, %r49, 7;
	mov.u32 	%r34, _ZZ20matrixMultiplySharedPfS_S_iiiiiiE2sA;
	add.s32 	%r5, %r34, %r33;
	shl.b32 	%r35, %r47, 2;
	add.s32 	%r6, %r5, %r35;
	mov.b32 	%r36, 0;
	st.shared.u32 	[%r6], %r36;
	mov.u32 	%r37, _ZZ20matrixMultiplySharedPfS_S_iiiiiiE2sB;
	add.s32 	%r38, %r37, %r33;
	add.s32 	%r7, %r38, %r35;
	st.shared.u32 	[%r7], %r36;
	setp.lt.s32 	%p1, %r24, -30;
	mov.f32 	%f110, 0f00000000;
	@%p1 bra 	$L__BB0_7;
	add.s32 	%r39, %r24, -1;
	shr.s32 	%r40, %r39, 31;
	shr.u32 	%r41, %r40, 27;
	add.s32 	%r42, %r39, %r41;
	shr.s32 	%r43, %r42, 5;
	neg.s32 	%r51, %r43;
	add.s32 	%r8, %r37, %r35;
	mad.lo.s32 	%r50, %r49, %r26, %r4;
	shl.b32 	%r11, %r26, 5;
	mad.lo.s32 	%r48, %r24, %r2, %r47;
	cvta.to.global.u64 	%rd1, %rd3;
	cvta.to.global.u64 	%rd2, %rd4;
	mov.f32 	%f110, 0f00000000;
$L__BB0_2:
	setp.ge.s32 	%p2, %r2, %r23;
	setp.ge.u32 	%p3, %r47, %r24;
	mov.f32 	%f108, 0f00000000;
	or.pred  	%p4, %p2, %p3;
	@%p4 bra 	$L__BB0_4;
	mul.wide.u32 	%rd6, %r48, 4;
	add.s64 	%rd7, %rd1, %rd6;
	ld.global.f32 	%f108, [%rd7];
$L__BB0_4:
	setp.ge.s32 	%p5, %r4, %r26;
	st.shared.f32 	[%r6], %f108;
	setp.ge.u32 	%p6, %r49, %r25;
	mov.f32 	%f109, 0f00000000;
	or.pred  	%p7, %p5, %p6;
	@%p7 bra 	$L__BB0_6;
	mul.wide.u32 	%rd8, %r50, 4;
	add.s64 	%rd9, %rd2, %rd8;
	ld.global.f32 	%f109, [%rd9];
$L__BB0_6:
	st.shared.f32 	[%r7], %f109;
	bar.sync 	0;
	ld.shared.f32 	%f12, [%r5];
	ld.shared.f32 	%f13, [%r8];
	fma.rn.f32 	%f14, %f12, %f13, %f110;
	ld.shared.f32 	%f15, [%r5+4];
	ld.shared.f32 	%f16, [%r8+128];
	fma.rn.f32 	%f17, %f15, %f16, %f14;
	ld.shared.f32 	%f18, [%r5+8];
	ld.shared.f32 	%f19, [%r8+256];
	fma.rn.f32 	%f20, %f18, %f19, %f17;
	ld.shared.f32 	%f21, [%r5+12];
	ld.shared.f32 	%f22, [%r8+384];
	fma.rn.f32 	%f23, %f21, %f22, %f20;
	ld.shared.f32 	%f24, [%r5+16];
	ld.shared.f32 	%f25, [%r8+512];
	fma.rn.f32 	%f26, %f24, %f25, %f23;
	ld.shared.f32 	%f27, [%r5+20];
	ld.shared.f32 	%f28, [%r8+640];
	fma.rn.f32 	%f29, %f27, %f28, %f26;
	ld.shared.f32 	%f30, [%r5+24];
	ld.shared.f32 	%f31, [%r8+768];
	fma.rn.f32 	%f32, %f30, %f31, %f29;
	ld.shared.f32 	%f33, [%r5+28];
	ld.shared.f32 	%f34, [%r8+896];
	fma.rn.f32 	%f35, %f33, %f34, %f32;
	ld.shared.f32 	%f36, [%r5+32];
	ld.shared.f32 	%f37, [%r8+1024];
	fma.rn.f32 	%f38, %f36, %f37, %f35;
	ld.shared.f32 	%f39, [%r5+36];
	ld.shared.f32 	%f40, [%r8+1152];
	fma.rn.f32 	%f41, %f39, %f40, %f38;
	ld.shared.f32 	%f42, [%r5+40];
	ld.shared.f32 	%f43, [%r8+1280];
	fma.rn.f32 	%f44, %f42, %f43, %f41;
	ld.shared.f32 	%f45, [%r5+44];
	ld.shared.f32 	%f46, [%r8+1408];
	fma.rn.f32 	%f47, %f45, %f46, %f44;
	ld.shared.f32 	%f48, [%r5+48];
	ld.shared.f32 	%f49, [%r8+1536];
	fma.rn.f32 	%f50, %f48, %f49, %f47;
	ld.shared.f32 	%f51, [%r5+52];
	ld.shared.f32 	%f52, [%r8+1664];
	fma.rn.f32 	%f53, %f51, %f52, %f50;
	ld.shared.f32 	%f54, [%r5+56];
	ld.shared.f32 	%f55, [%r8+1792];
	fma.rn.f32 	%f56, %f54, %f55, %f53;
	ld.shared.f32 	%f57, [%r5+60];
	ld.shared.f32 	%f58, [%r8+1920];
	fma.rn.f32 	%f59, %f57, %f58, %f56;
	ld.shared.f32 	%f60, [%r5+64];
	ld.shared.f32 	%f61, [%r8+2048];
	fma.rn.f32 	%f62, %f60, %f61, %f59;
	ld.shared.f32 	%f63, [%r5+68];
	ld.shared.f32 	%f64, [%r8+2176];
	fma.rn.f32 	%f65, %f63, %f64, %f62;
	ld.shared.f32 	%f66, [%r5+72];
	ld.shared.f32 	%f67, [%r8+2304];
	fma.rn.f32 	%f68, %f66, %f67, %f65;
	ld.shared.f32 	%f69, [%r5+76];
	ld.shared.f32 	%f70, [%r8+2432];
	fma.rn.f32 	%f71, %f69, %f70, %f68;
	ld.shared.f32 	%f72, [%r5+80];
	ld.shared.f32 	%f73, [%r8+2560];
	fma.rn.f32 	%f74, %f72, %f73, %f71;
	ld.shared.f32 	%f75, [%r5+84];
	ld.shared.f32 	%f76, [%r8+2688];
	fma.rn.f32 	%f77, %f75, %f76, %f74;
	ld.shared.f32 	%f78, [%r5+88];
	ld.shared.f32 	%f79, [%r8+2816];
	fma.rn.f32 	%f80, %f78, %f79, %f77;
	ld.shared.f32 	%f81, [%r5+92];
	ld.shared.f32 	%f82, [%r8+2944];
	fma.rn.f32 	%f83, %f81, %f82, %f80;
	ld.shared.f32 	%f84, [%r5+96];
	ld.shared.f32 	%f85, [%r8+3072];
	fma.rn.f32 	%f86, %f84, %f85, %f83;
	ld.shared.f32 	%f87, [%r5+100];
	ld.shared.f32 	%f88, [%r8+3200];
	fma.rn.f32 	%f89, %f87, %f88, %f86;
	ld.shared.f32 	%f90, [%r5+104];
	ld.shared.f32 	%f91, [%r8+3328];
	fma.rn.f32 	%f92, %f90, %f91, %f89;
	ld.shared.f32 	%f93, [%r5+108];
	ld.shared.f32 	%f94, [%r8+3456];
	fma.rn.f32 	%f95, %f93, %f94, %f92;
	ld.shared.f32 	%f96, [%r5+112];
	ld.shared.f32 	%f97, [%r8+3584];
	fma.rn.f32 	%f98, %f96, %f97, %f95;
	ld.shared.f32 	%f99, [%r5+116];
	ld.shared.f32 	%f100, [%r8+3712];
	fma.rn.f32 	%f101, %f99, %f100, %f98;
	ld.shared.f32 	%f102, [%r5+120];
	ld.shared.f32 	%f103, [%r8+3840];
	fma.rn.f32 	%f104, %f102, %f103, %f101;
	ld.shared.f32 	%f105, [%r5+124];
	ld.shared.f32 	%f106, [%r8+3968];
	fma.rn.f32 	%f110, %f105, %f106, %f104;
	add.s32 	%r51, %r51, 1;
	add.s32 	%r50, %r50, %r11;
	add.s32 	%r49, %r49, 32;
	add.s32 	%r48, %r48, 32;
	add.s32 	%r47, %r47, 32;
	setp.ne.s32 	%p8, %r51, 1;
	@%p8 bra 	$L__BB0_2;
$L__BB0_7:
	setp.ge.s32 	%p9, %r2, %r27;
	setp.ge.s32 	%p10, %r4, %r28;
	or.pred  	%p11, %p9, %p10;
	@%p11 bra 	$L__BB0_9;
	mad.lo.s32 	%r46, %r28, %r2, %r4;
	cvta.to.global.u64 	%rd10, %rd5;
	mul.wide.s32 	%rd11, %r46, 4;
	add.s64 	%rd12, %rd10, %rd11;
	st.global.f32 	[%rd12], %f110;
$L__BB0_9:
	ret;

}


// ===== COMPILED SASS (sm_100) =====

	.target	sm_100

	.elftype	@"ET_EXEC"


//--------------------- .note.nv.tkinfo           --------------------------
	.section	.note.nv.tkinfo,"",@"SHT_NOTE"
	.sectionflags	@"SHF_NOTE_NV_TKINFO"
	.tkinfo
        /*0018*/ 	.word	0x00000002
        /*0030*/ 	.string	""
        /*0030*/ 	.string	"ptxas"
        /*0030*/ 	.string	"Cuda compilation tools, release 13.0, V13.0.88"
        /*0030*/ 	.string	"Build cuda_13.0.r13.0/compiler.36424714_0"
        /*0030*/ 	.string	"-arch sm_100 -m 64 "



//--------------------- .note.nv.cuinfo           --------------------------
	.section	.note.nv.cuinfo,"",@"SHT_NOTE"
	.sectionflags	@"SHF_NOTE_NV_CUINFO"
        /*0018*/ 	.short	0x0002
        /*001a*/ 	.short	0x0064
        /*001c*/ 	.short	0x0082
	.zero		2


//--------------------- .nv.info                  --------------------------
	.section	.nv.info,"",@"SHT_CUDA_INFO"
	.align	4


	//----- nvinfo : EIATTR_REGCOUNT
	.align		4
        /*0000*/ 	.byte	0x04, 0x2f
        /*0002*/ 	.short	(.L_1 - .L_0)
	.align		4
.L_0:
        /*0004*/ 	.word	index@(_Z20matrixMultiplySharedPfS_S_iiiiii)
        /*0008*/ 	.word	0x00000020


	//----- nvinfo : EIATTR_FRAME_SIZE
	.align		4
.L_1:
        /*000c*/ 	.byte	0x04, 0x11
        /*000e*/ 	.short	(.L_3 - .L_2)
	.align		4
.L_2:
        /*0010*/ 	.word	index@(_Z20matrixMultiplySharedPfS_S_iiiiii)
        /*0014*/ 	.word	0x00000000


	//----- nvinfo : EIATTR_MIN_STACK_SIZE
	.align		4
.L_3:
        /*0018*/ 	.byte	0x04, 0x12
        /*001a*/ 	.short	(.L_5 - .L_4)
	.align		4
.L_4:
        /*001c*/ 	.word	index@(_Z20matrixMultiplySharedPfS_S_iiiiii)
        /*0020*/ 	.word	0x00000000
.L_5:


//--------------------- .nv.compat                --------------------------
	.section	.nv.compat,"",@"SHT_CUDA_COMPAT_INFO"
	.align	4
        /*0000*/ 	.byte	0x02, 0x09, 0x00, 0x00, 0x02, 0x02, 0x01, 0x00, 0x02, 0x05, 0x05, 0x00, 0x03, 0x07, 0x01, 0x01
        /*0010*/ 	.byte	0x02, 0x03, 0x00, 0x00, 0x02, 0x06, 0x01, 0x00, 0x04, 0x0b, 0x08, 0x00, 0x09, 0x00, 0x00, 0x00
        /*0020*/ 	.byte	0x00, 0x00, 0x00, 0x00


//--------------------- .nv.info._Z20matrixMultiplySharedPfS_S_iiiiii --------------------------
	.section	.nv.info._Z20matrixMultiplySharedPfS_S_iiiiii,"",@"SHT_CUDA_INFO"
	.sectionflags	@""
	.align	4


	//----- nvinfo : EIATTR_CUDA_API_VERSION
	.align		4
        /*0000*/ 	.byte	0x04, 0x37
        /*0002*/ 	.short	(.L_7 - .L_6)
.L_6:
        /*0004*/ 	.word	0x00000082


	//----- nvinfo : EIATTR_KPARAM_INFO
	.align		4
.L_7:
        /*0008*/ 	.byte	0x04, 0x17
        /*000a*/ 	.short	(.L_9 - .L_8)
.L_8:
        /*000c*/ 	.word	0x00000000
        /*0010*/ 	.short	0x0008
        /*0012*/ 	.short	0x002c
        /*0014*/ 	.byte	0x00, 0xf0, 0x11, 0x00


	//----- nvinfo : EIATTR_KPARAM_INFO
	.align		4
.L_9:
        /*0018*/ 	.byte	0x04, 0x17
        /*001a*/ 	.short	(.L_11 - .L_10)
.L_10:
        /*001c*/ 	.word	0x00000000
        /*0020*/ 	.short	0x0007
        /*0022*/ 	.short	0x0028
        /*0024*/ 	.byte	0x00, 0xf0, 0x11, 0x00


	//----- nvinfo : EIATTR_KPARAM_INFO
	.align		4
.L_11:
        /*0028*/ 	.byte	0x04, 0x17
        /*002a*/ 	.short	(.L_13 - .L_12)
.L_12:
        /*002c*/ 	.word	0x00000000
        /*0030*/ 	.short	0x0006
        /*0032*/ 	.short	0x0024
        /*0034*/ 	.byte	0x00, 0xf0, 0x11, 0x00


	//----- nvinfo : EIATTR_KPARAM_INFO
	.align		4
.L_13:
        /*0038*/ 	.byte	0x04, 0x17
        /*003a*/ 	.short	(.L_15 - .L_14)
.L_14:
        /*003c*/ 	.word	0x00000000
        /*0040*/ 	.short	0x0005
        /*0042*/ 	.short	0x0020
        /*0044*/ 	.byte	0x00, 0xf0, 0x11, 0x00


	//----- nvinfo : EIATTR_KPARAM_INFO
	.align		4
.L_15:
        /*0048*/ 	.byte	0x04, 0x17
        /*004a*/ 	.short	(.L_17 - .L_16)
.L_16:
        /*004c*/ 	.word	0x00000000
        /*0050*/ 	.short	0x0004
        /*0052*/ 	.short	0x001c
        /*0054*/ 	.byte	0x00, 0xf0, 0x11, 0x00


	//----- nvinfo : EIATTR_KPARAM_INFO
	.align		4
.L_17:
        /*0058*/ 	.byte	0x04, 0x17
        /*005a*/ 	.short	(.L_19 - .L_18)
.L_18:
        /*005c*/ 	.word	0x00000000
        /*0060*/ 	.short	0x0003
        /*0062*/ 	.short	0x0018
        /*0064*/ 	.byte	0x00, 0xf0, 0x11, 0x00


	//----- nvinfo : EIATTR_KPARAM_INFO
	.align		4
.L_19:
        /*0068*/ 	.byte	0x04, 0x17
        /*006a*/ 	.short	(.L_21 - .L_20)
.L_20:
        /*006c*/ 	.word	0x00000000
        /*0070*/ 	.short	0x0002
        /*0072*/ 	.short	0x0010
        /*0074*/ 	.byte	0x00, 0xf5, 0x21, 0x00


	//----- nvinfo : EIATTR_KPARAM_INFO
	.align		4
.L_21:
        /*0078*/ 	.byte	0x04, 0x17
        /*007a*/ 	.short	(.L_23 - .L_22)
.L_22:
        /*007c*/ 	.word	0x00000000
        /*0080*/ 	.short	0x0001
        /*0082*/ 	.short	0x0008
        /*0084*/ 	.byte	0x00, 0xf5, 0x21, 0x00


	//----- nvinfo : EIATTR_KPARAM_INFO
	.align		4
.L_23:
        /*0088*/ 	.byte	0x04, 0x17
        /*008a*/ 	.short	(.L_25 - .L_24)
.L_24:
        /*008c*/ 	.word	0x00000000
        /*0090*/ 	.short	0x0000
        /*0092*/ 	.short	0x0000
        /*0094*/ 	.byte	0x00, 0xf5, 0x21, 0x00


	//----- nvinfo : EIATTR_SPARSE_MMA_MASK
	.align		4
.L_25:
        /*0098*/ 	.byte	0x03, 0x50
        /*009a*/ 	.short	0x0000


	//----- nvinfo : EIATTR_MAXREG_COUNT
	.align		4
        /*009c*/ 	.byte	0x03, 0x1b
        /*009e*/ 	.short	0x00ff


	//----- nvinfo : EIATTR_NUM_BARRIERS
	.align		4
        /*00a0*/ 	.byte	0x02, 0x4c
        /*00a2*/ 	.byte	0x01
	.zero		1


	//----- nvinfo : EIATTR_MERCURY_ISA_VERSION
	.align		4
        /*00a4*/ 	.byte	0x03, 0x5f
        /*00a6*/ 	.short	0x0101


	//----- nvinfo : EIATTR_VRC_CTA_INIT_COUNT
	.align		4
        /*00a8*/ 	.byte	0x02, 0x4a
	.zero		1
	.zero		1


	//----- nvinfo : EIATTR_EXIT_INSTR_OFFSETS
	.align		4
        /*00ac*/ 	.byte	0x04, 0x1c
        /*00ae*/ 	.short	(.L_27 - .L_26)


	//   ....[0]....
.L_26:
        /*00b0*/ 	.word	0x00000860


	//   ....[1]....
        /*00b4*/ 	.word	0x000008b0


	//----- nvinfo : EIATTR_CBANK_PARAM_SIZE
	.align		4
.L_27:
        /*00b8*/ 	.byte	0x03, 0x19
        /*00ba*/ 	.short	0x0030


	//----- nvinfo : EIATTR_PARAM_CBANK
	.align		4
        /*00bc*/ 	.byte	0x04, 0x0a
        /*00be*/ 	.short	(.L_29 - .L_28)
	.align		4
.L_28:
        /*00c0*/ 	.word	index@(.nv.constant0._Z20matrixMultiplySharedPfS_S_iiiiii)
        /*00c4*/ 	.short	0x0380
        /*00c6*/ 	.short	0x0030


	//----- nvinfo : EIATTR_SW_WAR
	.align		4
.L_29:
        /*00c8*/ 	.byte	0x04, 0x36
        /*00ca*/ 	.short	(.L_31 - .L_30)
.L_30:
        /*00cc*/ 	.word	0x00000008
.L_31:


//--------------------- .nv.callgraph             --------------------------
	.section	.nv.callgraph,"",@"SHT_CUDA_CALLGRAPH"
	.align	4
	.sectionentsize	8
	.align		4
        /*0000*/ 	.word	0x00000000
	.align		4
        /*0004*/ 	.word	0xffffffff
	.align		4
        /*0008*/ 	.word	0x00000000
	.align		4
        /*000c*/ 	.word	0xfffffffe
	.align		4
        /*0010*/ 	.word	0x00000000
	.align		4
        /*0014*/ 	.word	0xfffffffd
	.align		4
        /*0018*/ 	.word	0x00000000
	.align		4
        /*001c*/ 	.word	0xfffffffc


//--------------------- .text._Z20matrixMultiplySharedPfS_S_iiiiii --------------------------
	.section	.text._Z20matrixMultiplySharedPfS_S_iiiiii,"ax",@progbits
	.align	128
        .global         _Z20matrixMultiplySharedPfS_S_iiiiii
        .type           _Z20matrixMultiplySharedPfS_S_iiiiii,@function
        .size           _Z20matrixMultiplySharedPfS_S_iiiiii,(.L_x_3 - _Z20matrixMultiplySharedPfS_S_iiiiii)
        .other          _Z20matrixMultiplySharedPfS_S_iiiiii,@"STO_CUDA_ENTRY STV_DEFAULT"
_Z20matrixMultiplySharedPfS_S_iiiiii:
.text._Z20matrixMultiplySharedPfS_S_iiiiii:
[----:B------:R-:W-:Y:S01]  /*0000*/  LDC R1, c[0x0][0x37c] ;  /* 0x0000df00ff017b82 */ /* 0x000fe20000000800 */
[----:B------:R-:W0:Y:S07]  /*0010*/  S2R R5, SR_TID.Y ;  /* 0x0000000000057919 */ /* 0x000e2e0000002200 */
[----:B------:R-:W1:Y:S01]  /*0020*/  S2UR UR6, SR_CgaCtaId ;  /* 0x00000000000679c3 */ /* 0x000e620000008800 */
[----:B------:R-:W-:Y:S01]  /*0030*/  UMOV UR4, 0x400 ;  /* 0x0000040000047882 */ /* 0x000fe20000000000 */
[----:B------:R-:W2:Y:S01]  /*0040*/  LDCU UR11, c[0x0][0x39c] ;  /* 0x00007380ff0b77ac */ /* 0x000ea20008000800 */
[----:B------:R-:W3:Y:S01]  /*0050*/  S2R R3, SR_TID.X ;  /* 0x0000000000037919 */ /* 0x000ee20000002100 */
[----:B------:R-:W-:Y:S01]  /*0060*/  HFMA2 R23, -RZ, RZ, 0, 0 ;  /* 0x00000000ff177431 */ /* 0x000fe200000001ff */
[----:B------:R-:W-:Y:S01]  /*0070*/  UIADD3 UR5, UPT, UPT, UR4, 0x1000, URZ ;  /* 0x0000100004057890 */ /* 0x000fe2000fffe0ff */
[----:B------:R-:W4:Y:S01]  /*0080*/  S2R R19, SR_CTAID.Y ;  /* 0x0000000000137919 */ /* 0x000f220000002600 */
[----:B------:R-:W4:Y:S01]  /*0090*/  LDCU UR7, c[0x0][0x364] ;  /* 0x00006c80ff0777ac */ /* 0x000f220008000800 */
[----:B------:R-:W5:Y:S01]  /*00a0*/  S2R R20, SR_CTAID.X ;  /* 0x0000000000147919 */ /* 0x000f620000002500 */
[----:B------:R-:W5:Y:S01]  /*00b0*/  LDCU UR10, c[0x0][0x360] ;  /* 0x00006c00ff0a77ac */ /* 0x000f620008000800 */
[----:B------:R-:W0:Y:S01]  /*00c0*/  LDCU.64 UR8, c[0x0][0x358] ;  /* 0x00006b00ff0877ac */ /* 0x000e220008000a00 */
[----:B--2---:R-:W-:-:S02]  /*00d0*/  UISETP.GE.AND UP0, UPT, UR11, -0x1e, UPT ;  /* 0xffffffe20b00788c */ /* 0x004fc4000bf06270 */
[----:B-1----:R-:W-:Y:S02]  /*00e0*/  ULEA UR4, UR6, UR4, 0x18 ;  /* 0x0000000406047291 */ /* 0x002fe4000f8ec0ff */
[----:B------:R-:W-:-:S04]  /*00f0*/  ULEA UR5, UR6, UR5, 0x18 ;  /* 0x0000000506057291 */ /* 0x000fc8000f8ec0ff */
[C---:B0-----:R-:W-:Y:S02]  /*0100*/  LEA R18, R5.reuse, UR4, 0x7 ;  /* 0x0000000405127c11 */ /* 0x041fe4000f8e38ff */
[----:B------:R-:W-:Y:S02]  /*0110*/  LEA R16, R5, UR5, 0x7 ;  /* 0x0000000505107c11 */ /* 0x000fe4000f8e38ff */
[C---:B---3--:R-:W-:Y:S02]  /*0120*/  LEA R17, R3.reuse, R18, 0x2 ;  /* 0x0000001203117211 */ /* 0x048fe400078e10ff */
[----:B------:R-:W-:Y:S01]  /*0130*/  LEA R16, R3, R16, 0x2 ;  /* 0x0000001003107211 */ /* 0x000fe200078e10ff */
[----:B----4-:R-:W-:Y:S02]  /*0140*/  IMAD R19, R19, UR7, R5 ;  /* 0x0000000713137c24 */ /* 0x010fe4000f8e0205 */
[----:B------:R0:W-:Y:S01]  /*0150*/  STS [R17], RZ ;  /* 0x000000ff11007388 */ /* 0x0001e20000000800 */
[----:B-----5:R-:W-:-:S03]  /*0160*/  IMAD R20, R20, UR10, R3 ;  /* 0x0000000a14147c24 */ /* 0x020fc6000f8e0203 */
[----:B------:R0:W-:Y:S01]  /*0170*/  STS [R16], RZ ;  /* 0x000000ff10007388 */ /* 0x0001e20000000800 */
[----:B------:R-:W-:Y:S05]  /*0180*/  BRA.U !UP0, `(.L_x_0) ;  /* 0x0000000508a87547 */ /* 0x000fea000b800000 */
[----:B------:R-:W1:Y:S01]  /*0190*/  LDC.64 R6, c[0x0][0x3a0] ;  /* 0x0000e800ff067b82 */ /* 0x000e620000000a00 */
[----:B------:R-:W2:Y:S01]  /*01a0*/  LDCU UR7, c[0x0][0x3a4] ;  /* 0x00007480ff0777ac */ /* 0x000ea20008000800 */
[----:B------:R-:W-:Y:S01]  /*01b0*/  LEA R2, R3, UR5, 0x2 ;  /* 0x0000000503027c11 */ /* 0x000fe2000f8e10ff */
[----:B------:R-:W-:Y:S01]  /*01c0*/  IMAD R0, R19, UR11, R3 ;  /* 0x0000000b13007c24 */ /* 0x000fe2000f8e0203 */
[----:B------:R-:W-:Y:S01]  /*01d0*/  MOV R23, RZ ;  /* 0x000000ff00177202 */ /* 0x000fe20000000f00 */
[----:B------:R-:W-:Y:S01]  /*01e0*/  UIADD3 UR4, UPT, UPT, UR11, -0x1, URZ ;  /* 0xffffffff0b047890 */ /* 0x000fe2000fffe0ff */
[----:B------:R-:W3:Y:S03]  /*01f0*/  LDCU.64 UR12, c[0x0][0x398] ;  /* 0x00007300ff0c77ac */ /* 0x000ee60008000a00 */
[----:B------:R-:W-:-:S04]  /*0200*/  USHF.R.S32.HI UR6, URZ, 0x1f, UR4 ;  /* 0x0000001fff067899 */ /* 0x000fc80008011404 */
[----:B------:R-:W-:-:S04]  /*0210*/  ULEA.HI UR6, UR6, UR4, URZ, 0x5 ;  /* 0x0000000406067291 */ /* 0x000fc8000f8f28ff */
[----:B------:R-:W-:Y:S01]  /*0220*/  USHF.R.S32.HI UR6, URZ, 0x5, UR6 ;  /* 0x00000005ff067899 */ /* 0x000fe20008011406 */
[----:B--2---:R-:W-:-:S03]  /*0230*/  IMAD R4, R5, UR7, R20 ;  /* 0x0000000705047c24 */ /* 0x004fc6000f8e0214 */
[----:B------:R-:W-:-:S12]  /*0240*/  UIADD3 UR6, UPT, UPT, -UR6, URZ, URZ ;  /* 0x000000ff06067290 */ /* 0x000fd8000fffe1ff */
.L_x_1:
[----:B---3--:R-:W-:Y:S01]  /*0250*/  ISETP.GE.U32.AND P1, PT, R3, UR13, PT ;  /* 0x0000000d03007c0c */ /* 0x008fe2000bf26070 */
[----:B------:R-:W-:Y:S01]  /*0260*/  HFMA2 R29, -RZ, RZ, 0, 0 ;  /* 0x00000000ff1d7431 */ /* 0x000fe200000001ff */
[----:B-1----:R-:W-:Y:S02]  /*0270*/  ISETP.GE.U32.AND P0, PT, R5, R6, PT ;  /* 0x000000060500720c */ /* 0x002fe40003f06070 */
[----:B------:R-:W-:Y:S02]  /*0280*/  ISETP.GE.OR P1, PT, R19, UR12, P1 ;  /* 0x0000000c13007c0c */ /* 0x000fe40008f26670 */
[----:B------:R-:W-:Y:S02]  /*0290*/  ISETP.GE.OR P0, PT, R20, R7, P0 ;  /* 0x000000071400720c */ /* 0x000fe40000706670 */
[----:B------:R-:W-:-:S09]  /*02a0*/  MOV R22, RZ ;  /* 0x000000ff00167202 */ /* 0x000fd20000000f00 */
[----:B------:R-:W1:Y:S08]  /*02b0*/  @!P1 LDC.64 R10, c[0x0][0x380] ;  /* 0x0000e000ff0a9b82 */ /* 0x000e700000000a00 */
[----:B------:R-:W2:Y:S01]  /*02c0*/  @!P0 LDC.64 R8, c[0x0][0x388] ;  /* 0x0000e200ff088b82 */ /* 0x000ea20000000a00 */
[----:B-1----:R-:W-:-:S05]  /*02d0*/  @!P1 IMAD.WIDE.U32 R10, R0, 0x4, R10 ;  /* 0x00000004000a9825 */ /* 0x002fca00078e000a */
[----:B------:R-:W3:Y:S01]  /*02e0*/  @!P1 LDG.E R22, desc[UR8][R10.64] ;  /* 0x000000080a169981 */ /* 0x000ee2000c1e1900 */
[----:B--2---:R-:W-:-:S05]  /*02f0*/  @!P0 IMAD.WIDE.U32 R24, R4, 0x4, R8 ;  /* 0x0000000404188825 */ /* 0x004fca00078e0008 */
[----:B------:R-:W2:Y:S01]  /*0300*/  @!P0 LDG.E R29, desc[UR8][R24.64] ;  /* 0x00000008181d8981 */ /* 0x000ea2000c1e1900 */
[----:B------:R-:W-:-:S04]  /*0310*/  UIADD3 UR6, UPT, UPT, UR6, 0x1, URZ ;  /* 0x0000000106067890 */ /* 0x000fc8000fffe0ff */
[----:B------:R-:W-:Y:S01]  /*0320*/  UISETP.NE.AND UP0, UPT, UR6, 0x1, UPT ;  /* 0x000000010600788c */ /* 0x000fe2000bf05270 */
[----:B---3--:R-:W-:Y:S04]  /*0330*/  STS [R17], R22 ;  /* 0x0000001611007388 */ /* 0x008fe80000000800 */
[----:B--2---:R-:W-:Y:S01]  /*0340*/  STS [R16], R29 ;  /* 0x0000001d10007388 */ /* 0x004fe20000000800 */
[----:B------:R-:W-:Y:S06]  /*0350*/  BAR.SYNC.DEFER_BLOCKING 0x0 ;  /* 0x0000000000007b1d */ /* 0x000fec0000010000 */
[----:B------:R-:W-:Y:S04]  /*0360*/  LDS R26, [R2] ;  /* 0x00000000021a7984 */ /* 0x000fe80000000800 */
[----:B------:R-:W1:Y:S04]  /*0370*/  LDS.128 R12, [R18] ;  /* 0x00000000120c7984 */ /* 0x000e680000000c00 */
[----:B------:R-:W2:Y:S04]  /*0380*/  LDS R25, [R2+0x80] ;  /* 0x0000800002197984 */ /* 0x000ea80000000800 */
[----:B------:R-:W3:Y:S04]  /*0390*/  LDS R27, [R2+0x100] ;  /* 0x00010000021b7984 */ /* 0x000ee80000000800 */
[----:B------:R-:W4:Y:S04]  /*03a0*/  LDS R28, [R2+0x180] ;  /* 0x00018000021c7984 */ /* 0x000f280000000800 */
[----:B------:R-:W-:Y:S04]  /*03b0*/  LDS R21, [R2+0x200] ;  /* 0x0002000002157984 */ /* 0x000fe80000000800 */
[----:B------:R-:W5:Y:S04]  /*03c0*/  LDS.128 R8, [R18+0x10] ;  /* 0x0000100012087984 */ /* 0x000f680000000c00 */
[----:B------:R-:W0:Y:S04]  /*03d0*/  LDS R22, [R2+0x280] ;  /* 0x0002800002167984 */ /* 0x000e280000000800 */
[----:B------:R-:W-:Y:S01]  /*03e0*/  LDS R24, [R2+0x480] ;  /* 0x0004800002187984 */ /* 0x000fe20000000800 */
[----:B-1----:R-:W-:-:S03]  /*03f0*/  FFMA R12, R12, R26, R23 ;  /* 0x0000001a0c0c7223 */ /* 0x002fc60000000017 */
[----:B------:R-:W1:Y:S04]  /*0400*/  LDS R23, [R2+0x300] ;  /* 0x0003000002177984 */ /* 0x000e680000000800 */
[----:B------:R-:W1:Y:S01]  /*0410*/  LDS R26, [R2+0x380] ;  /* 0x00038000021a7984 */ /* 0x000e620000000800 */
[----:B--2---:R-:W-:-:S03]  /*0420*/  FFMA R12, R25, R13, R12 ;  /* 0x0000000d190c7223 */ /* 0x004fc6000000000c */
[----:B------:R-:W-:Y:S01]  /*0430*/  LDS R25, [R2+0x400] ;  /* 0x0004000002197984 */ /* 0x000fe20000000800 */
[----:B---3--:R-:W-:-:S04]  /*0440*/  FFMA R27, R27, R14, R12 ;  /* 0x0000000e1b1b7223 */ /* 0x008fc8000000000c */
[----:B----4-:R-:W-:Y:S02]  /*0450*/  FFMA R27, R28, R15, R27 ;  /* 0x0000000f1c1b7223 */ /* 0x010fe4000000001b */
[----:B------:R-:W2:Y:S02]  /*0460*/  LDS.128 R12, [R18+0x20] ;  /* 0x00002000120c7984 */ /* 0x000ea40000000c00 */
[----:B-----5:R-:W-:Y:S02]  /*0470*/  FFMA R21, R8, R21, R27 ;  /* 0x0000001508157223 */ /* 0x020fe4000000001b */
[----:B------:R-:W-:Y:S02]  /*0480*/  LDS R28, [R2+0x580] ;  /* 0x00058000021c7984 */ /* 0x000fe40000000800 */
[----:B0-----:R-:W-:Y:S02]  /*0490*/  FFMA R22, R22, R9, R21 ;  /* 0x0000000916167223 */ /* 0x001fe40000000015 */
[----:B------:R-:W0:Y:S02]  /*04a0*/  LDS R21, [R2+0x500] ;  /* 0x0005000002157984 */ /* 0x000e240000000800 */
[----:B-1----:R-:W-:-:S02]  /*04b0*/  FFMA R23, R23, R10, R22 ;  /* 0x0000000a17177223 */ /* 0x002fc40000000016 */
[----:B------:R-:W-:Y:S02]  /*04c0*/  LDS R22, [R2+0x680] ;  /* 0x0006800002167984 */ /* 0x000fe40000000800 */
[----:B------:R-:W-:Y:S02]  /*04d0*/  FFMA R27, R26, R11, R23 ;  /* 0x0000000b1a1b7223 */ /* 0x000fe40000000017 */
[----:B------:R-:W-:Y:S04]  /*04e0*/  LDS R23, [R2+0x600] ;  /* 0x0006000002177984 */ /* 0x000fe80000000800 */
[----:B------:R-:W1:Y:S04]  /*04f0*/  LDS.128 R8, [R18+0x30] ;  /* 0x0000300012087984 */ /* 0x000e680000000c00 */
[----:B------:R-:W-:Y:S01]  /*0500*/  LDS R26, [R2+0x780] ;  /* 0x00078000021a7984 */ /* 0x000fe20000000800 */
[----:B--2---:R-:W-:-:S04]  /*0510*/  FFMA R25, R12, R25, R27 ;  /* 0x000000190c197223 */ /* 0x004fc8000000001b */
[----:B------:R-:W-:Y:S02]  /*0520*/  FFMA R24, R24, R13, R25 ;  /* 0x0000000d18187223 */ /* 0x000fe40000000019 */
[----:B------:R-:W2:Y:S02]  /*0530*/  LDS R25, [R2+0x700] ;  /* 0x0007000002197984 */ /* 0x000ea40000000800 */
[----:B0-----:R-:W-:Y:S02]  /*0540*/  FFMA R21, R21, R14, R24 ;  /* 0x0000000e15157223 */ /* 0x001fe40000000018 */
[----:B------:R-:W-:Y:S02]  /*0550*/  LDS R24, [R2+0x880] ;  /* 0x0008800002187984 */ /* 0x000fe40000000800 */
[----:B------:R-:W-:Y:S02]  /*0560*/  FFMA R27, R28, R15, R21 ;  /* 0x0000000f1c1b7223 */ /* 0x000fe40000000015 */
[----:B------:R-:W-:Y:S04]  /*0570*/  LDS R21, [R2+0x800] ;  /* 0x0008000002157984 */ /* 0x000fe80000000800 */
[----:B------:R-:W0:Y:S04]  /*0580*/  LDS.128 R12, [R18+0x40] ;  /* 0x00004000120c7984 */ /* 0x000e280000000c00 */
[----:B------:R-:W-:Y:S01]  /*0590*/  LDS R28, [R2+0x980] ;  /* 0x00098000021c7984 */ /* 0x000fe20000000800 */
[----:B-1----:R-:W-:-:S03]  /*05a0*/  FFMA R23, R8, R23, R27 ;  /* 0x0000001708177223 */ /* 0x002fc6000000001b */
[----:B------:R-:W1:Y:S01]  /*05b0*/  LDS R27, [R2+0x900] ;  /* 0x00090000021b7984 */ /* 0x000e620000000800 */
[----:B------:R-:W-:-:S03]  /*05c0*/  FFMA R22, R22, R9, R23 ;  /* 0x0000000916167223 */ /* 0x000fc60000000017 */
[----:B------:R-:W-:Y:S01]  /*05d0*/  LDS R23, [R2+0xa00] ;  /* 0x000a000002177984 */ /* 0x000fe20000000800 */
[----:B--2---:R-:W-:-:S03]  /*05e0*/  FFMA R25, R25, R10, R22 ;  /* 0x0000000a19197223 */ /* 0x004fc60000000016 */
[----:B------:R-:W-:Y:S01]  /*05f0*/  LDS R22, [R2+0xa80] ;  /* 0x000a800002167984 */ /* 0x000fe20000000800 */
[----:B------:R-:W-:-:S03]  /*0600*/  FFMA R25, R26, R11, R25 ;  /* 0x0000000b1a197223 */ /* 0x000fc60000000019 */
[----:B------:R-:W2:Y:S04]  /*0610*/  LDS.128 R8, [R18+0x50] ;  /* 0x0000500012087984 */ /* 0x000ea80000000c00 */
[----:B------:R-:W-:Y:S01]  /*0620*/  LDS R26, [R2+0xb80] ;  /* 0x000b8000021a7984 */ /* 0x000fe20000000800 */
[----:B0-----:R-:W-:-:S03]  /*0630*/  FFMA R21, R12, R21, R25 ;  /* 0x000000150c157223 */ /* 0x001fc60000000019 */
[----:B------:R-:W-:Y:S01]  /*0640*/  LDS R25, [R2+0xc00] ;  /* 0x000c000002197984 */ /* 0x000fe20000000800 */
[----:B------:R-:W-:-:S03]  /*0650*/  FFMA R24, R24, R13, R21 ;  /* 0x0000000d18187223 */ /* 0x000fc60000000015 */
[----:B------:R-:W0:Y:S01]  /*0660*/  LDS R21, [R2+0xb00] ;  /* 0x000b000002157984 */ /* 0x000e220000000800 */
[----:B-1----:R-:W-:-:S03]  /*0670*/  FFMA R27, R27, R14, R24 ;  /* 0x0000000e1b1b7223 */ /* 0x002fc60000000018 */
[----:B------:R-:W-:Y:S01]  /*0680*/  LDS R24, [R2+0xc80] ;  /* 0x000c800002187984 */ /* 0x000fe20000000800 */
[----:B------:R-:W-:-:S03]  /*0690*/  FFMA R27, R28, R15, R27 ;  /* 0x0000000f1c1b7223 */ /* 0x000fc6000000001b */
[----:B------:R-:W1:Y:S04]  /*06a0*/  LDS.128 R12, [R18+0x60] ;  /* 0x00006000120c7984 */ /* 0x000e680000000c00 */
[----:B------:R-:W-:Y:S01]  /*06b0*/  LDS R28, [R2+0xf00] ;  /* 0x000f0000021c7984 */ /* 0x000fe20000000800 */
[----:B--2---:R-:W-:-:S04]  /*06c0*/  FFMA R23, R8, R23, R27 ;  /* 0x0000001708177223 */ /* 0x004fc8000000001b */
[----:B------:R-:W-:Y:S02]  /*06d0*/  FFMA R22, R22, R9, R23 ;  /* 0x0000000916167223 */ /* 0x000fe40000000017 */
[----:B------:R-:W2:Y:S02]  /*06e0*/  LDS R23, [R2+0xd00] ;  /* 0x000d000002177984 */ /* 0x000ea40000000800 */
[----:B0-----:R-:W-:Y:S02]  /*06f0*/  FFMA R21, R21, R10, R22 ;  /* 0x0000000a15157223 */ /* 0x001fe40000000016 */
[----:B------:R-:W0:Y:S02]  /*0700*/  LDS R22, [R2+0xd80] ;  /* 0x000d800002167984 */ /* 0x000e240000000800 */
[----:B------:R-:W-:Y:S02]  /*0710*/  FFMA R27, R26, R11, R21 ;  /* 0x0000000b1a1b7223 */ /* 0x000fe40000000015 */
[----:B------:R-:W-:Y:S04]  /*0720*/  LDS R21, [R2+0xe00] ;  /* 0x000e000002157984 */ /* 0x000fe80000000800 */
[----:B------:R-:W3:Y:S01]  /*0730*/  LDS.128 R8, [R18+0x70] ;  /* 0x0000700012087984 */ /* 0x000ee20000000c00 */
[----:B-1----:R-:W-:-:S03]  /*0740*/  FFMA R25, R12, R25, R27 ;  /* 0x000000190c197223 */ /* 0x002fc6000000001b */
[----:B------:R-:W1:Y:S01]  /*0750*/  LDS R12, [R2+0xe80] ;  /* 0x000e8000020c7984 */ /* 0x000e620000000800 */
[----:B------:R-:W-:-:S03]  /*0760*/  FFMA R26, R24, R13, R25 ;  /* 0x0000000d181a7223 */ /* 0x000fc60000000019 */
[----:B------:R-:W4:Y:S01]  /*0770*/  LDS R24, [R2+0xf80] ;  /* 0x000f800002187984 */ /* 0x000f220000000800 */
[----:B--2---:R-:W-:-:S04]  /*0780*/  FFMA R23, R23, R14, R26 ;  /* 0x0000000e17177223 */ /* 0x004fc8000000001a */
[----:B0-----:R-:W-:-:S04]  /*0790*/  FFMA R15, R22, R15, R23 ;  /* 0x0000000f160f7223 */ /* 0x001fc80000000017 */
[----:B---3--:R-:W-:Y:S01]  /*07a0*/  FFMA R15, R8, R21, R15 ;  /* 0x00000015080f7223 */ /* 0x008fe2000000000f */
[----:B------:R-:W-:-:S03]  /*07b0*/  IADD3 R5, PT, PT, R5, 0x20, RZ ;  /* 0x0000002005057810 */ /* 0x000fc60007ffe0ff */
[----:B-1----:R-:W-:-:S04]  /*07c0*/  FFMA R9, R12, R9, R15 ;  /* 0x000000090c097223 */ /* 0x002fc8000000000f */
[----:B------:R-:W-:Y:S01]  /*07d0*/  FFMA R9, R28, R10, R9 ;  /* 0x0000000a1c097223 */ /* 0x000fe20000000009 */
[----:B------:R-:W-:Y:S02]  /*07e0*/  IADD3 R3, PT, PT, R3, 0x20, RZ ;  /* 0x0000002003037810 */ /* 0x000fe40007ffe0ff */
[----:B------:R-:W-:Y:S01]  /*07f0*/  IADD3 R0, PT, PT, R0, 0x20, RZ ;  /* 0x0000002000007810 */ /* 0x000fe20007ffe0ff */
[----:B----4-:R-:W-:Y:S01]  /*0800*/  FFMA R23, R24, R11, R9 ;  /* 0x0000000b18177223 */ /* 0x010fe20000000009 */
[----:B------:R-:W-:Y:S01]  /*0810*/  LEA R4, R7, R4, 0x5 ;  /* 0x0000000407047211 */ /* 0x000fe200078e28ff */
[----:B------:R-:W-:Y:S06]  /*0820*/  BRA.U UP0, `(.L_x_1) ;  /* 0xfffffff900887547 */ /* 0x000fec000b83ffff */
.L_x_0:
[----:B------:R-:W1:Y:S02]  /*0830*/  LDCU.64 UR4, c[0x0][0x3a8] ;  /* 0x00007500ff0477ac */ /* 0x000e640008000a00 */
[----:B-1----:R-:W-:-:S04]  /*0840*/  ISETP.GE.AND P0, PT, R20, UR5, PT ;  /* 0x0000000514007c0c */ /* 0x002fc8000bf06270 */
[----:B------:R-:W-:-:S13]  /*0850*/  ISETP.GE.OR P0, PT, R19, UR4, P0 ;  /* 0x0000000413007c0c */ /* 0x000fda0008706670 */
[----:B------:R-:W-:Y:S05]  /*0860*/  @P0 EXIT ;  /* 0x000000000000094d */ /* 0x000fea0003800000 */
[----:B------:R-:W1:Y:S01]  /*0870*/  LDC.64 R2, c[0x0][0x390] ;  /* 0x0000e400ff027b82 */ /* 0x000e620000000a00 */
[----:B------:R-:W-:-:S04]  /*0880*/  IMAD R19, R19, UR5, R20 ;  /* 0x0000000513137c24 */ /* 0x000fc8000f8e0214 */
[----:B-1----:R-:W-:-:S05]  /*0890*/  IMAD.WIDE R2, R19, 0x4, R2 ;  /* 0x0000000413027825 */ /* 0x002fca00078e0202 */
[----:B------:R-:W-:Y:S01]  /*08a0*/  STG.E desc[UR8][R2.64], R23 ;  /* 0x0000001702007986 */ /* 0x000fe2000c101908 */
[----:B------:R-:W-:Y:S05]  /*08b0*/  EXIT ;  /* 0x000000000000794d */ /* 0x000fea0003800000 */
.L_x_2:
[----:B------:R-:W-:-:S00]  /*08c0*/  BRA `(.L_x_2) ;  /* 0xfffffffc00fc7947 */ /* 0x000fc0000383ffff */
[----:B------:R-:W-:-:S00]  /*08d0*/  NOP ;  /* 0x0000000000007918 */ /* 0x000fc00000000000 */
        /* <DEDUP_REMOVED lines=10> */
.L_x_3:


//--------------------- .nv.shared._Z20matrixMultiplySharedPfS_S_iiiiii --------------------------
	.section	.nv.shared._Z20matrixMultiplySharedPfS_S_iiiiii,"aw",@nobits
	.sectionflags	@""
	.align	4
.nv.shared._Z20matrixMultiplySharedPfS_S_iiiiii:
	.zero		9216


//--------------------- .nv.shared.reserved.0     --------------------------
	.section	.nv.shared.reserved.0,"aw",@nobits
	.weak		__nv_reservedSMEM_offset_0_alias
	.size		__nv_reservedSMEM_offset_0_alias, 0, 64
	.other		__nv_reservedSMEM_offset_0_alias,@"STO_CUDA_RESERVED_SHARED STV_DEFAULT"
__nv_reservedSMEM_offset_0_alias:
	.zero		0
	.zero		64


//--------------------- .nv.constant0._Z20matrixMultiplySharedPfS_S_iiiiii --------------------------
	.section	.nv.constant0._Z20matrixMultiplySharedPfS_S_iiiiii,"a",@progbits
	.sectionflags	@""
	.align	4
.nv.constant0._Z20matrixMultiplySharedPfS_S_iiiiii:
	.zero		944


//--------------------- SYMBOLS --------------------------

	.type		.nv.reservedSmem.offset0,@object
	.size		.nv.reservedSmem.offset0,0x4
	.type		.nv.reservedSmem.cap,@object
	.size		.nv.reservedSmem.cap,0x4
